//
// Generated by NVIDIA NVVM Compiler
//
// Compiler Build ID: CL-36424714
// Cuda compilation tools, release 13.0, V13.0.88
// Based on NVVM 20.0.0
//

.version 9.0
.target sm_100
.address_size 64

	// .globl	_Z10knapsackDPPK4ItemiiPi

.visible .entry _Z10knapsackDPPK4ItemiiPi(
	.param .u64 .ptr .align 1 _Z10knapsackDPPK4ItemiiPi_param_0,
	.param .u32 _Z10knapsackDPPK4ItemiiPi_param_1,
	.param .u32 _Z10knapsackDPPK4ItemiiPi_param_2,
	.param .u64 .ptr .align 1 _Z10knapsackDPPK4ItemiiPi_param_3
)
{
	.reg .pred 	%p<17>;
	.reg .b32 	%r<51>;
	.reg .b64 	%rd<27>;

	ld.param.u64 	%rd10, [_Z10knapsackDPPK4ItemiiPi_param_0];
	ld.param.u32 	%r21, [_Z10knapsackDPPK4ItemiiPi_param_1];
	ld.param.u32 	%r22, [_Z10knapsackDPPK4ItemiiPi_param_2];
	ld.param.u64 	%rd11, [_Z10knapsackDPPK4ItemiiPi_param_3];
	cvta.to.global.u64 	%rd1, %rd10;
	cvta.to.global.u64 	%rd2, %rd11;
	mov.u32 	%r23, %ctaid.x;
	mov.u32 	%r24, %ntid.x;
	mov.u32 	%r25, %tid.x;
	mad.lo.s32 	%r1, %r23, %r24, %r25;
	setp.gt.s32 	%p1, %r1, %r22;
	mul.wide.s32 	%rd12, %r1, 4;
	add.s64 	%rd3, %rd2, %rd12;
	@%p1 bra 	$L__BB0_2;
	mov.b32 	%r26, 0;
	st.global.u32 	[%rd3], %r26;
$L__BB0_2:
	bar.sync 	0;
	setp.lt.s32 	%p2, %r21, 1;
	@%p2 bra 	$L__BB0_24;
	and.b32  	%r2, %r21, 3;
	setp.lt.u32 	%p3, %r21, 4;
	mov.b32 	%r49, 0;
	@%p3 bra 	$L__BB0_18;
	and.b32  	%r49, %r21, 2147483644;
	neg.s32 	%r48, %r49;
	add.s64 	%rd25, %rd1, 16;
$L__BB0_5:
	ld.global.u32 	%r6, [%rd25+-16];
	setp.lt.s32 	%p4, %r1, %r6;
	@%p4 bra 	$L__BB0_8;
	sub.s32 	%r28, %r1, %r6;
	mul.wide.s32 	%rd13, %r28, 4;
	add.s64 	%rd14, %rd2, %rd13;
	ld.global.u32 	%r29, [%rd14];
	ld.global.u32 	%r30, [%rd25+-12];
	add.s32 	%r7, %r30, %r29;
	ld.global.u32 	%r31, [%rd3];
	setp.le.s32 	%p5, %r7, %r31;
	@%p5 bra 	$L__BB0_8;
	st.global.u32 	[%rd3], %r7;
$L__BB0_8:
	bar.sync 	0;
	ld.global.u32 	%r8, [%rd25+-8];
	setp.lt.s32 	%p6, %r1, %r8;
	@%p6 bra 	$L__BB0_11;
	sub.s32 	%r32, %r1, %r8;
	mul.wide.s32 	%rd15, %r32, 4;
	add.s64 	%rd16, %rd2, %rd15;
	ld.global.u32 	%r33, [%rd16];
	ld.global.u32 	%r34, [%rd25+-4];
	add.s32 	%r9, %r34, %r33;
	ld.global.u32 	%r35, [%rd3];
	setp.le.s32 	%p7, %r9, %r35;
	@%p7 bra 	$L__BB0_11;
	st.global.u32 	[%rd3], %r9;
$L__BB0_11:
	bar.sync 	0;
	ld.global.u32 	%r10, [%rd25];
	setp.lt.s32 	%p8, %r1, %r10;
	@%p8 bra 	$L__BB0_14;
	sub.s32 	%r36, %r1, %r10;
	mul.wide.s32 	%rd17, %r36, 4;
	add.s64 	%rd18, %rd2, %rd17;
	ld.global.u32 	%r37, [%rd18];
	ld.global.u32 	%r38, [%rd25+4];
	add.s32 	%r11, %r38, %r37;
	ld.global.u32 	%r39, [%rd3];
	setp.le.s32 	%p9, %r11, %r39;
	@%p9 bra 	$L__BB0_14;
	st.global.u32 	[%rd3], %r11;
$L__BB0_14:
	bar.sync 	0;
	ld.global.u32 	%r12, [%rd25+8];
	setp.lt.s32 	%p10, %r1, %r12;
	@%p10 bra 	$L__BB0_17;
	sub.s32 	%r40, %r1, %r12;
	mul.wide.s32 	%rd19, %r40, 4;
	add.s64 	%rd20, %rd2, %rd19;
	ld.global.u32 	%r41, [%rd20];
	ld.global.u32 	%r42, [%rd25+12];
	add.s32 	%r13, %r42, %r41;
	ld.global.u32 	%r43, [%rd3];
	setp.le.s32 	%p11, %r13, %r43;
	@%p11 bra 	$L__BB0_17;
	st.global.u32 	[%rd3], %r13;
$L__BB0_17:
	bar.sync 	0;
	add.s32 	%r48, %r48, 4;
	add.s64 	%rd25, %rd25, 32;
	setp.ne.s32 	%p12, %r48, 0;
	@%p12 bra 	$L__BB0_5;
$L__BB0_18:
	setp.eq.s32 	%p13, %r2, 0;
	@%p13 bra 	$L__BB0_24;
	mul.wide.u32 	%rd21, %r49, 8;
	add.s64 	%rd22, %rd21, %rd1;
	add.s64 	%rd26, %rd22, 4;
	neg.s32 	%r50, %r2;
$L__BB0_20:
	.pragma "nounroll";
	ld.global.u32 	%r18, [%rd26+-4];
	setp.lt.s32 	%p14, %r1, %r18;
	@%p14 bra 	$L__BB0_23;
	sub.s32 	%r44, %r1, %r18;
	mul.wide.s32 	%rd23, %r44, 4;
	add.s64 	%rd24, %rd2, %rd23;
	ld.global.u32 	%r45, [%rd24];
	ld.global.u32 	%r46, [%rd26];
	add.s32 	%r19, %r46, %r45;
	ld.global.u32 	%r47, [%rd3];
	setp.le.s32 	%p15, %r19, %r47;
	@%p15 bra 	$L__BB0_23;
	st.global.u32 	[%rd3], %r19;
$L__BB0_23:
	bar.sync 	0;
	add.s64 	%rd26, %rd26, 8;
	add.s32 	%r50, %r50, 1;
	setp.ne.s32 	%p16, %r50, 0;
	@%p16 bra 	$L__BB0_20;
$L__BB0_24:
	ret;

}


// ===== COMPILED SASS (sm_100) =====

	.target	sm_100

	.elftype	@"ET_EXEC"


//--------------------- .note.nv.tkinfo           --------------------------
	.section	.note.nv.tkinfo,"",@"SHT_NOTE"
	.sectionflags	@"SHF_NOTE_NV_TKINFO"
	.tkinfo
        /*0018*/ 	.word	0x00000002
        /*0030*/ 	.string	""
        /*0030*/ 	.string	"ptxas"
        /*0030*/ 	.string	"Cuda compilation tools, release 13.0, V13.0.88"
        /*0030*/ 	.string	"Build cuda_13.0.r13.0/compiler.36424714_0"
        /*0030*/ 	.string	"-arch sm_100 -m 64 "



//--------------------- .note.nv.cuinfo           --------------------------
	.section	.note.nv.cuinfo,"",@"SHT_NOTE"
	.sectionflags	@"SHF_NOTE_NV_CUINFO"
        /*0018*/ 	.short	0x0002
        /*001a*/ 	.short	0x0064
        /*001c*/ 	.short	0x0082
	.zero		2


//--------------------- .nv.info                  --------------------------
	.section	.nv.info,"",@"SHT_CUDA_INFO"
	.align	4


	//----- nvinfo : EIATTR_REGCOUNT
	.align		4
        /*0000*/ 	.byte	0x04, 0x2f
        /*0002*/ 	.short	(.L_1 - .L_0)
	.align		4
.L_0:
        /*0004*/ 	.word	index@(_Z10knapsackDPPK4ItemiiPi)
        /*0008*/ 	.word	0x00000011


	//----- nvinfo : EIATTR_FRAME_SIZE
	.align		4
.L_1:
        /*000c*/ 	.byte	0x04, 0x11
        /*000e*/ 	.short	(.L_3 - .L_2)
	.align		4
.L_2:
        /*0010*/ 	.word	index@(_Z10knapsackDPPK4ItemiiPi)
        /*0014*/ 	.word	0x00000000


	//----- nvinfo : EIATTR_MIN_STACK_SIZE
	.align		4
.L_3:
        /*0018*/ 	.byte	0x04, 0x12
        /*001a*/ 	.short	(.L_5 - .L_4)
	.align		4
.L_4:
        /*001c*/ 	.word	index@(_Z10knapsackDPPK4ItemiiPi)
        /*0020*/ 	.word	0x00000000
.L_5:


//--------------------- .nv.compat                --------------------------
	.section	.nv.compat,"",@"SHT_CUDA_COMPAT_INFO"
	.align	4
        /*0000*/ 	.byte	0x02, 0x09, 0x00, 0x00, 0x02, 0x02, 0x01, 0x00, 0x02, 0x05, 0x05, 0x00, 0x03, 0x07, 0x01, 0x01
        /*0010*/ 	.byte	0x02, 0x03, 0x00, 0x00, 0x02, 0x06, 0x01, 0x00, 0x04, 0x0b, 0x08, 0x00, 0x09, 0x00, 0x00, 0x00
        /*0020*/ 	.byte	0x00, 0x00, 0x00, 0x00


//--------------------- .nv.info._Z10knapsackDPPK4ItemiiPi --------------------------
	.section	.nv.info._Z10knapsackDPPK4ItemiiPi,"",@"SHT_CUDA_INFO"
	.sectionflags	@""
	.align	4


	//----- nvinfo : EIATTR_CUDA_API_VERSION
	.align		4
        /*0000*/ 	.byte	0x04, 0x37
        /*0002*/ 	.short	(.L_7 - .L_6)
.L_6:
        /*0004*/ 	.word	0x00000082


	//----- nvinfo : EIATTR_KPARAM_INFO
	.align		4
.L_7:
        /*0008*/ 	.byte	0x04, 0x17
        /*000a*/ 	.short	(.L_9 - .L_8)
.L_8:
        /*000c*/ 	.word	0x00000000
        /*0010*/ 	.short	0x0003
        /*0012*/ 	.short	0x0010
        /*0014*/ 	.byte	0x00, 0xf5, 0x21, 0x00


	//----- nvinfo : EIATTR_KPARAM_INFO
	.align		4
.L_9:
        /*0018*/ 	.byte	0x04, 0x17
        /*001a*/ 	.short	(.L_11 - .L_10)
.L_10:
        /*001c*/ 	.word	0x00000000
        /*0020*/ 	.short	0x0002
        /*0022*/ 	.short	0x000c
        /*0024*/ 	.byte	0x00, 0xf0, 0x11, 0x00


	//----- nvinfo : EIATTR_KPARAM_INFO
	.align		4
.L_11:
        /*0028*/ 	.byte	0x04, 0x17
        /*002a*/ 	.short	(.L_13 - .L_12)
.L_12:
        /*002c*/ 	.word	0x00000000
        /*0030*/ 	.short	0x0001
        /*0032*/ 	.short	0x0008
        /*0034*/ 	.byte	0x00, 0xf0, 0x11, 0x00


	//----- nvinfo : EIATTR_KPARAM_INFO
	.align		4
.L_13:
        /*0038*/ 	.byte	0x04, 0x17
        /*003a*/ 	.short	(.L_15 - .L_14)
.L_14:
        /*003c*/ 	.word	0x00000000
        /*0040*/ 	.short	0x0000
        /*0042*/ 	.short	0x0000
        /*0044*/ 	.byte	0x00, 0xf5, 0x21, 0x00


	//----- nvinfo : EIATTR_SPARSE_MMA_MASK
	.align		4
.L_15:
        /*0048*/ 	.byte	0x03, 0x50
        /*004a*/ 	.short	0x0000


	//----- nvinfo : EIATTR_MAXREG_COUNT
	.align		4
        /*004c*/ 	.byte	0x03, 0x1b
        /*004e*/ 	.short	0x00ff


	//----- nvinfo : EIATTR_NUM_BARRIERS
	.align		4
        /*0050*/ 	.byte	0x02, 0x4c
        /*0052*/ 	.byte	0x01
	.zero		1


	//----- nvinfo : EIATTR_MERCURY_ISA_VERSION
	.align		4
        /*0054*/ 	.byte	0x03, 0x5f
        /*0056*/ 	.short	0x0101


	//----- nvinfo : EIATTR_VRC_CTA_INIT_COUNT
	.align		4
        /*0058*/ 	.byte	0x02, 0x4a
	.zero		1
	.zero		1


	//----- nvinfo : EIATTR_EXIT_INSTR_OFFSETS
	.align		4
        /*005c*/ 	.byte	0x04, 0x1c
        /*005e*/ 	.short	(.L_17 - .L_16)


	//   ....[0]....
.L_16:
        /*0060*/ 	.word	0x000000e0


	//   ....[1]....
        /*0064*/ 	.word	0x00000590


	//   ....[2]....
        /*0068*/ 	.word	0x00000740


	//----- nvinfo : EIATTR_CRS_STACK_SIZE
	.align		4
.L_17:
        /*006c*/ 	.byte	0x04, 0x1e
        /*006e*/ 	.short	(.L_19 - .L_18)
.L_18:
        /*0070*/ 	.word	0x00000000


	//----- nvinfo : EIATTR_CBANK_PARAM_SIZE
	.align		4
.L_19:
        /*0074*/ 	.byte	0x03, 0x19
        /*0076*/ 	.short	0x0018


	//----- nvinfo : EIATTR_PARAM_CBANK
	.align		4
        /*0078*/ 	.byte	0x04, 0x0a
        /*007a*/ 	.short	(.L_21 - .L_20)
	.align		4
.L_20:
        /*007c*/ 	.word	index@(.nv.constant0._Z10knapsackDPPK4ItemiiPi)
        /*0080*/ 	.short	0x0380
        /*0082*/ 	.short	0x0018


	//----- nvinfo : EIATTR_SW_WAR
	.align		4
.L_21:
        /*0084*/ 	.byte	0x04, 0x36
        /*0086*/ 	.short	(.L_23 - .L_22)
.L_22:
        /*0088*/ 	.word	0x00000008
.L_23:


//--------------------- .nv.callgraph             --------------------------
	.section	.nv.callgraph,"",@"SHT_CUDA_CALLGRAPH"
	.align	4
	.sectionentsize	8
	.align		4
        /*0000*/ 	.word	0x00000000
	.align		4
        /*0004*/ 	.word	0xffffffff
	.align		4
        /*0008*/ 	.word	0x00000000
	.align		4
        /*000c*/ 	.word	0xfffffffe
	.align		4
        /*0010*/ 	.word	0x00000000
	.align		4
        /*0014*/ 	.word	0xfffffffd
	.align		4
        /*0018*/ 	.word	0x00000000
	.align		4
        /*001c*/ 	.word	0xfffffffc


//--------------------- .text._Z10knapsackDPPK4ItemiiPi --------------------------
	.section	.text._Z10knapsackDPPK4ItemiiPi,"ax",@progbits
	.align	128
        .global         _Z10knapsackDPPK4ItemiiPi
        .type           _Z10knapsackDPPK4ItemiiPi,@function
        .size           _Z10knapsackDPPK4ItemiiPi,(.L_x_14 - _Z10knapsackDPPK4ItemiiPi)
        .other          _Z10knapsackDPPK4ItemiiPi,@"STO_CUDA_ENTRY STV_DEFAULT"
_Z10knapsackDPPK4ItemiiPi:
.text._Z10knapsackDPPK4ItemiiPi:
[----:B------:R-:W-:Y:S01]  /*0000*/  LDC R1, c[0x0][0x37c] ;  /* 0x0000df00ff017b82 */ /* 0x000fe20000000800 */
[----:B------:R-:W0:Y:S07]  /*0010*/  S2R R5, SR_TID.X ;  /* 0x0000000000057919 */ /* 0x000e2e0000002100 */
[----:B------:R-:W0:Y:S01]  /*0020*/  S2UR UR4, SR_CTAID.X ;  /* 0x00000000000479c3 */ /* 0x000e220000002500 */
[----:B------:R-:W1:Y:S01]  /*0030*/  LDCU UR5, c[0x0][0x38c] ;  /* 0x00007180ff0577ac */ /* 0x000e620008000800 */
[----:B------:R-:W2:Y:S06]  /*0040*/  LDCU.64 UR6, c[0x0][0x358] ;  /* 0x00006b00ff0677ac */ /* 0x000eac0008000a00 */
[----:B------:R-:W0:Y:S08]  /*0050*/  LDC R0, c[0x0][0x360] ;  /* 0x0000d800ff007b82 */ /* 0x000e300000000800 */
[----:B------:R-:W3:Y:S08]  /*0060*/  LDC.64 R2, c[0x0][0x390] ;  /* 0x0000e400ff027b82 */ /* 0x000ef00000000a00 */
[----:B------:R-:W4:Y:S01]  /*0070*/  LDC R6, c[0x0][0x388] ;  /* 0x0000e200ff067b82 */ /* 0x000f220000000800 */
[----:B0-----:R-:W-:-:S05]  /*0080*/  IMAD R0, R0, UR4, R5 ;  /* 0x0000000400007c24 */ /* 0x001fca000f8e0205 */
[C---:B-1----:R-:W-:Y:S01]  /*0090*/  ISETP.GT.AND P0, PT, R0.reuse, UR5, PT ;  /* 0x0000000500007c0c */ /* 0x042fe2000bf04270 */
[----:B---3--:R-:W-:Y:S01]  /*00a0*/  IMAD.WIDE R2, R0, 0x4, R2 ;  /* 0x0000000400027825 */ /* 0x008fe200078e0202 */
[----:B----4-:R-:W-:-:S11]  /*00b0*/  ISETP.GE.AND P1, PT, R6, 0x1, PT ;  /* 0x000000010600780c */ /* 0x010fd60003f26270 */
[----:B--2---:R0:W-:Y:S01]  /*00c0*/  @!P0 STG.E desc[UR6][R2.64], RZ ;  /* 0x000000ff02008986 */ /* 0x0041e2000c101906 */
[----:B------:R-:W-:Y:S06]  /*00d0*/  BAR.SYNC.DEFER_BLOCKING 0x0 ;  /* 0x0000000000007b1d */ /* 0x000fec0000010000 */
[----:B0-----:R-:W-:Y:S05]  /*00e0*/  @!P1 EXIT ;  /* 0x000000000000994d */ /* 0x001fea0003800000 */
[C---:B------:R-:W-:Y:S01]  /*00f0*/  ISETP.GE.U32.AND P0, PT, R6.reuse, 0x4, PT ;  /* 0x000000040600780c */ /* 0x040fe20003f06070 */
[----:B------:R-:W-:Y:S01]  /*0100*/  IMAD.MOV.U32 R9, RZ, RZ, RZ ;  /* 0x000000ffff097224 */ /* 0x000fe200078e00ff */
[----:B------:R-:W-:-:S11]  /*0110*/  LOP3.LUT R8, R6, 0x3, RZ, 0xc0, !PT ;  /* 0x0000000306087812 */ /* 0x000fd600078ec0ff */
[----:B------:R-:W-:Y:S05]  /*0120*/  @!P0 BRA `(.L_x_0) ;  /* 0x0000000400148947 */ /* 0x000fea0003800000 */
[----:B------:R-:W0:Y:S01]  /*0130*/  LDCU.64 UR4, c[0x0][0x380] ;  /* 0x00007000ff0477ac */ /* 0x000e220008000a00 */
[----:B------:R-:W1:Y:S01]  /*0140*/  LDC.64 R4, c[0x0][0x390] ;  /* 0x0000e400ff047b82 */ /* 0x000e620000000a00 */
[----:B------:R-:W-:-:S05]  /*0150*/  LOP3.LUT R9, R6, 0x7ffffffc, RZ, 0xc0, !PT ;  /* 0x7ffffffc06097812 */ /* 0x000fca00078ec0ff */
[----:B------:R-:W-:Y:S01]  /*0160*/  IMAD.MOV R10, RZ, RZ, -R9 ;  /* 0x000000ffff0a7224 */ /* 0x000fe200078e0a09 */
[----:B0-----:R-:W-:-:S04]  /*0170*/  UIADD3 UR4, UP0, UPT, UR4, 0x10, URZ ;  /* 0x0000001004047890 */ /* 0x001fc8000ff1e0ff */
[----:B------:R-:W-:Y:S02]  /*0180*/  UIADD3.X UR5, UPT, UPT, URZ, UR5, URZ, UP0, !UPT ;  /* 0x00000005ff057290 */ /* 0x000fe400087fe4ff */
[----:B------:R-:W-:-:S04]  /*0190*/  IMAD.U32 R6, RZ, RZ, UR4 ;  /* 0x00000004ff067e24 */ /* 0x000fc8000f8e00ff */
[----:B------:R-:W-:-:S07]  /*01a0*/  IMAD.U32 R7, RZ, RZ, UR5 ;  /* 0x00000005ff077e24 */ /* 0x000fce000f8e00ff */
.L_x_9:
[----:B--2---:R-:W2:Y:S01]  /*01b0*/  LDG.E R13, desc[UR6][R6.64+-0x10] ;  /* 0xfffff006060d7981 */ /* 0x004ea2000c1e1900 */
[----:B------:R-:W-:Y:S01]  /*01c0*/  BSSY.RECONVERGENT B0, `(.L_x_1) ;  /* 0x000000b000007945 */ /* 0x000fe20003800200 */
[----:B--2---:R-:W-:-:S13]  /*01d0*/  ISETP.GE.AND P0, PT, R0, R13, PT ;  /* 0x0000000d0000720c */ /* 0x004fda0003f06270 */
[----:B0--34-:R-:W-:Y:S05]  /*01e0*/  @!P0 BRA `(.L_x_2) ;  /* 0x0000000000208947 */ /* 0x019fea0003800000 */
[----:B------:R-:W-:Y:S01]  /*01f0*/  IADD3 R13, PT, PT, R0, -R13, RZ ;  /* 0x8000000d000d7210 */ /* 0x000fe20007ffe0ff */
[----:B------:R-:W2:Y:S04]  /*0200*/  LDG.E R11, desc[UR6][R6.64+-0xc] ;  /* 0xfffff406060b7981 */ /* 0x000ea8000c1e1900 */
[----:B-1----:R-:W-:Y:S01]  /*0210*/  IMAD.WIDE R12, R13, 0x4, R4 ;  /* 0x000000040d0c7825 */ /* 0x002fe200078e0204 */
[----:B------:R-:W3:Y:S05]  /*0220*/  LDG.E R14, desc[UR6][R2.64] ;  /* 0x00000006020e7981 */ /* 0x000eea000c1e1900 */
[----:B------:R-:W2:Y:S02]  /*0230*/  LDG.E R12, desc[UR6][R12.64] ;  /* 0x000000060c0c7981 */ /* 0x000ea4000c1e1900 */
[----:B--2---:R-:W-:-:S05]  /*0240*/  IMAD.IADD R11, R12, 0x1, R11 ;  /* 0x000000010c0b7824 */ /* 0x004fca00078e020b */
[----:B---3--:R-:W-:-:S13]  /*0250*/  ISETP.GT.AND P0, PT, R11, R14, PT ;  /* 0x0000000e0b00720c */ /* 0x008fda0003f04270 */
[----:B------:R0:W-:Y:S02]  /*0260*/  @P0 STG.E desc[UR6][R2.64], R11 ;  /* 0x0000000b02000986 */ /* 0x0001e4000c101906 */
.L_x_2:
[----:B------:R-:W-:Y:S05]  /*0270*/  BSYNC.RECONVERGENT B0 ;  /* 0x0000000000007941 */ /* 0x000fea0003800200 */
.L_x_1:
[----:B------:R-:W-:Y:S06]  /*0280*/  BAR.SYNC.DEFER_BLOCKING 0x0 ;  /* 0x0000000000007b1d */ /* 0x000fec0000010000 */
[----:B------:R-:W2:Y:S01]  /*0290*/  LDG.E R13, desc[UR6][R6.64+-0x8] ;  /* 0xfffff806060d7981 */ /* 0x000ea2000c1e1900 */
[----:B------:R-:W-:Y:S01]  /*02a0*/  BSSY.RECONVERGENT B0, `(.L_x_3) ;  /* 0x000000b000007945 */ /* 0x000fe20003800200 */
[----:B--2---:R-:W-:-:S13]  /*02b0*/  ISETP.GE.AND P0, PT, R0, R13, PT ;  /* 0x0000000d0000720c */ /* 0x004fda0003f06270 */
[----:B------:R-:W-:Y:S05]  /*02c0*/  @!P0 BRA `(.L_x_4) ;  /* 0x0000000000208947 */ /* 0x000fea0003800000 */
[----:B------:R-:W-:Y:S01]  /*02d0*/  IMAD.IADD R13, R0, 0x1, -R13 ;  /* 0x00000001000d7824 */ /* 0x000fe200078e0a0d */
[----:B0-----:R-:W2:Y:S03]  /*02e0*/  LDG.E R11, desc[UR6][R6.64+-0x4] ;  /* 0xfffffc06060b7981 */ /* 0x001ea6000c1e1900 */
[----:B-1----:R-:W-:Y:S01]  /*02f0*/  IMAD.WIDE R12, R13, 0x4, R4 ;  /* 0x000000040d0c7825 */ /* 0x002fe200078e0204 */
[----:B------:R-:W3:Y:S05]  /*0300*/  LDG.E R14, desc[UR6][R2.64] ;  /* 0x00000006020e7981 */ /* 0x000eea000c1e1900 */
[----:B------:R-:W2:Y:S02]  /*0310*/  LDG.E R12, desc[UR6][R12.64] ;  /* 0x000000060c0c7981 */ /* 0x000ea4000c1e1900 */
[----:B--2---:R-:W-:-:S05]  /*0320*/  IMAD.IADD R11, R12, 0x1, R11 ;  /* 0x000000010c0b7824 */ /* 0x004fca00078e020b */
[----:B---3--:R-:W-:-:S13]  /*0330*/  ISETP.GT.AND P0, PT, R11, R14, PT ;  /* 0x0000000e0b00720c */ /* 0x008fda0003f04270 */
[----:B------:R2:W-:Y:S02]  /*0340*/  @P0 STG.E desc[UR6][R2.64], R11 ;  /* 0x0000000b02000986 */ /* 0x0005e4000c101906 */
.L_x_4:
[----:B------:R-:W-:Y:S05]  /*0350*/  BSYNC.RECONVERGENT B0 ;  /* 0x0000000000007941 */ /* 0x000fea0003800200 */
.L_x_3:
[----:B------:R-:W-:Y:S06]  /*0360*/  BAR.SYNC.DEFER_BLOCKING 0x0 ;  /* 0x0000000000007b1d */ /* 0x000fec0000010000 */
[----:B------:R-:W3:Y:S01]  /*0370*/  LDG.E R13, desc[UR6][R6.64] ;  /* 0x00000006060d7981 */ /* 0x000ee2000c1e1900 */
[----:B------:R-:W-:Y:S01]  /*0380*/  BSSY.RECONVERGENT B0, `(.L_x_5) ;  /* 0x000000b000007945 */ /* 0x000fe20003800200 */
[----:B---3--:R-:W-:-:S13]  /*0390*/  ISETP.GE.AND P0, PT, R0, R13, PT ;  /* 0x0000000d0000720c */ /* 0x008fda0003f06270 */
[----:B------:R-:W-:Y:S05]  /*03a0*/  @!P0 BRA `(.L_x_6) ;  /* 0x0000000000208947 */ /* 0x000fea0003800000 */
[----:B------:R-:W-:Y:S01]  /*03b0*/  IADD3 R13, PT, PT, R0, -R13, RZ ;  /* 0x8000000d000d7210 */ /* 0x000fe20007ffe0ff */
[----:B0-2---:R-:W2:Y:S04]  /*03c0*/  LDG.E R11, desc[UR6][R6.64+0x4] ;  /* 0x00000406060b7981 */ /* 0x005ea8000c1e1900 */
[----:B-1----:R-:W-:Y:S01]  /*03d0*/  IMAD.WIDE R12, R13, 0x4, R4 ;  /* 0x000000040d0c7825 */ /* 0x002fe200078e0204 */
[----:B------:R-:W3:Y:S05]  /*03e0*/  LDG.E R14, desc[UR6][R2.64] ;  /* 0x00000006020e7981 */ /* 0x000eea000c1e1900 */
[----:B------:R-:W2:Y:S02]  /*03f0*/  LDG.E R12, desc[UR6][R12.64] ;  /* 0x000000060c0c7981 */ /* 0x000ea4000c1e1900 */
[----:B--2---:R-:W-:-:S05]  /*0400*/  IMAD.IADD R11, R12, 0x1, R11 ;  /* 0x000000010c0b7824 */ /* 0x004fca00078e020b */
[----:B---3--:R-:W-:-:S13]  /*0410*/  ISETP.GT.AND P0, PT, R11, R14, PT ;  /* 0x0000000e0b00720c */ /* 0x008fda0003f04270 */
[----:B------:R3:W-:Y:S02]  /*0420*/  @P0 STG.E desc[UR6][R2.64], R11 ;  /* 0x0000000b02000986 */ /* 0x0007e4000c101906 */
.L_x_6:
[----:B------:R-:W-:Y:S05]  /*0430*/  BSYNC.RECONVERGENT B0 ;  /* 0x0000000000007941 */ /* 0x000fea0003800200 */
.L_x_5:
[----:B------:R-:W-:Y:S06]  /*0440*/  BAR.SYNC.DEFER_BLOCKING 0x0 ;  /* 0x0000000000007b1d */ /* 0x000fec0000010000 */
[----:B------:R-:W4:Y:S01]  /*0450*/  LDG.E R13, desc[UR6][R6.64+0x8] ;  /* 0x00000806060d7981 */ /* 0x000f22000c1e1900 */
[----:B------:R-:W-:Y:S01]  /*0460*/  VIADD R10, R10, 0x4 ;  /* 0x000000040a0a7836 */ /* 0x000fe20000000000 */
[----:B------:R-:W-:Y:S04]  /*0470*/  BSSY.RECONVERGENT B0, `(.L_x_7) ;  /* 0x000000c000007945 */ /* 0x000fe80003800200 */
[----:B------:R-:W-:-:S02]  /*0480*/  ISETP.NE.AND P0, PT, R10, RZ, PT ;  /* 0x000000ff0a00720c */ /* 0x000fc40003f05270 */
[----:B----4-:R-:W-:-:S13]  /*0490*/  ISETP.GE.AND P1, PT, R0, R13, PT ;  /* 0x0000000d0000720c */ /* 0x010fda0003f26270 */
[----:B------:R-:W-:Y:S05]  /*04a0*/  @!P1 BRA `(.L_x_8) ;  /* 0x0000000000209947 */ /* 0x000fea0003800000 */
[----:B------:R-:W-:Y:S01]  /*04b0*/  IMAD.IADD R13, R0, 0x1, -R13 ;  /* 0x00000001000d7824 */ /* 0x000fe200078e0a0d */
[----:B0-23--:R-:W2:Y:S03]  /*04c0*/  LDG.E R11, desc[UR6][R6.64+0xc] ;  /* 0x00000c06060b7981 */ /* 0x00dea6000c1e1900 */
[----:B-1----:R-:W-:Y:S01]  /*04d0*/  IMAD.WIDE R12, R13, 0x4, R4 ;  /* 0x000000040d0c7825 */ /* 0x002fe200078e0204 */
[----:B------:R-:W3:Y:S05]  /*04e0*/  LDG.E R14, desc[UR6][R2.64] ;  /* 0x00000006020e7981 */ /* 0x000eea000c1e1900 */
[----:B------:R-:W2:Y:S02]  /*04f0*/  LDG.E R12, desc[UR6][R12.64] ;  /* 0x000000060c0c7981 */ /* 0x000ea4000c1e1900 */
[----:B--2---:R-:W-:-:S04]  /*0500*/  IADD3 R11, PT, PT, R12, R11, RZ ;  /* 0x0000000b0c0b7210 */ /* 0x004fc80007ffe0ff */
[----:B---3--:R-:W-:-:S13]  /*0510*/  ISETP.GT.AND P1, PT, R11, R14, PT ;  /* 0x0000000e0b00720c */ /* 0x008fda0003f24270 */
[----:B------:R4:W-:Y:S02]  /*0520*/  @P1 STG.E desc[UR6][R2.64], R11 ;  /* 0x0000000b02001986 */ /* 0x0009e4000c101906 */
.L_x_8:
[----:B------:R-:W-:Y:S05]  /*0530*/  BSYNC.RECONVERGENT B0 ;  /* 0x0000000000007941 */ /* 0x000fea0003800200 */
.L_x_7:
[----:B------:R-:W-:Y:S01]  /*0540*/  BAR.SYNC.DEFER_BLOCKING 0x0 ;  /* 0x0000000000007b1d */ /* 0x000fe20000010000 */
[----:B------:R-:W-:-:S05]  /*0550*/  IADD3 R6, P1, PT, R6, 0x20, RZ ;  /* 0x0000002006067810 */ /* 0x000fca0007f3e0ff */
[----:B------:R-:W-:Y:S01]  /*0560*/  IMAD.X R7, RZ, RZ, R7, P1 ;  /* 0x000000ffff077224 */ /* 0x000fe200008e0607 */
[----:B------:R-:W-:Y:S07]  /*0570*/  @P0 BRA `(.L_x_9) ;  /* 0xfffffffc000c0947 */ /* 0x000fee000383ffff */
.L_x_0:
[----:B------:R-:W-:-:S13]  /*0580*/  ISETP.NE.AND P0, PT, R8, RZ, PT ;  /* 0x000000ff0800720c */ /* 0x000fda0003f05270 */
[----:B------:R-:W-:Y:S05]  /*0590*/  @!P0 EXIT ;  /* 0x000000000000894d */ /* 0x000fea0003800000 */
[----:B------:R-:W5:Y:S01]  /*05a0*/  LDC.64 R6, c[0x0][0x380] ;  /* 0x0000e000ff067b82 */ /* 0x000f620000000a00 */
[----:B------:R-:W-:-:S07]  /*05b0*/  IMAD.MOV R10, RZ, RZ, -R8 ;  /* 0x000000ffff0a7224 */ /* 0x000fce00078e0a08 */
[----:B-1----:R-:W1:Y:S01]  /*05c0*/  LDC.64 R4, c[0x0][0x390] ;  /* 0x0000e400ff047b82 */ /* 0x002e620000000a00 */
[----:B-----5:R-:W-:-:S03]  /*05d0*/  IMAD.WIDE.U32 R6, R9, 0x8, R6 ;  /* 0x0000000809067825 */ /* 0x020fc600078e0006 */
[----:B------:R-:W-:-:S05]  /*05e0*/  IADD3 R6, P0, PT, R6, 0x4, RZ ;  /* 0x0000000406067810 */ /* 0x000fca0007f1e0ff */
[----:B-1----:R-:W-:-:S08]  /*05f0*/  IMAD.X R9, RZ, RZ, R7, P0 ;  /* 0x000000ffff097224 */ /* 0x002fd000000e0607 */
.L_x_12:
[----:B------:R-:W-:-:S05]  /*0600*/  MOV R8, R6 ;  /* 0x0000000600087202 */ /* 0x000fca0000000f00 */
[----:B------:R-:W5:Y:S01]  /*0610*/  LDG.E R7, desc[UR6][R8.64+-0x4] ;  /* 0xfffffc0608077981 */ /* 0x000f62000c1e1900 */
[----:B------:R-:W-:Y:S01]  /*0620*/  BSSY.RECONVERGENT B0, `(.L_x_10) ;  /* 0x000000b000007945 */ /* 0x000fe20003800200 */
[----:B-----5:R-:W-:-:S13]  /*0630*/  ISETP.GE.AND P0, PT, R0, R7, PT ;  /* 0x000000070000720c */ /* 0x020fda0003f06270 */
[----:B-1----:R-:W-:Y:S05]  /*0640*/  @!P0 BRA `(.L_x_11) ;  /* 0x0000000000208947 */ /* 0x002fea0003800000 */
[----:B------:R-:W-:Y:S01]  /*0650*/  IMAD.IADD R7, R0, 0x1, -R7 ;  /* 0x0000000100077824 */ /* 0x000fe200078e0a07 */
[----:B0-234-:R-:W2:Y:S03]  /*0660*/  LDG.E R11, desc[UR6][R8.64] ;  /* 0x00000006080b7981 */ /* 0x01dea6000c1e1900 */
[----:B------:R-:W-:Y:S01]  /*0670*/  IMAD.WIDE R6, R7, 0x4, R4 ;  /* 0x0000000407067825 */ /* 0x000fe200078e0204 */
[----:B------:R-:W3:Y:S05]  /*0680*/  LDG.E R12, desc[UR6][R2.64] ;  /* 0x00000006020c7981 */ /* 0x000eea000c1e1900 */
[----:B------:R-:W2:Y:S02]  /*0690*/  LDG.E R6, desc[UR6][R6.64] ;  /* 0x0000000606067981 */ /* 0x000ea4000c1e1900 */
[----:B--2---:R-:W-:-:S05]  /*06a0*/  IMAD.IADD R11, R6, 0x1, R11 ;  /* 0x00000001060b7824 */ /* 0x004fca00078e020b */
[----:B---3--:R-:W-:-:S13]  /*06b0*/  ISETP.GT.AND P0, PT, R11, R12, PT ;  /* 0x0000000c0b00720c */ /* 0x008fda0003f04270 */
[----:B------:R1:W-:Y:S02]  /*06c0*/  @P0 STG.E desc[UR6][R2.64], R11 ;  /* 0x0000000b02000986 */ /* 0x0003e4000c101906 */
.L_x_11:
[----:B------:R-:W-:Y:S05]  /*06d0*/  BSYNC.RECONVERGENT B0 ;  /* 0x0000000000007941 */ /* 0x000fea0003800200 */
.L_x_10:
[----:B------:R-:W-:Y:S01]  /*06e0*/  IADD3 R10, PT, PT, R10, 0x1, RZ ;  /* 0x000000010a0a7810 */ /* 0x000fe20007ffe0ff */
[----:B------:R-:W-:Y:S01]  /*06f0*/  BAR.SYNC.DEFER_BLOCKING 0x0 ;  /* 0x0000000000007b1d */ /* 0x000fe20000010000 */
[----:B------:R-:W-:Y:S02]  /*0700*/  IADD3 R6, P0, PT, R8, 0x8, RZ ;  /* 0x0000000808067810 */ /* 0x000fe40007f1e0ff */
[----:B------:R-:W-:-:S03]  /*0710*/  ISETP.NE.AND P1, PT, R10, RZ, PT ;  /* 0x000000ff0a00720c */ /* 0x000fc60003f25270 */
[----:B------:R-:W-:-:S10]  /*0720*/  IMAD.X R9, RZ, RZ, R9, P0 ;  /* 0x000000ffff097224 */ /* 0x000fd400000e0609 */
[----:B------:R-:W-:Y:S05]  /*0730*/  @P1 BRA `(.L_x_12) ;  /* 0xfffffffc00b01947 */ /* 0x000fea000383ffff */
[----:B------:R-:W-:Y:S05]  /*0740*/  EXIT ;  /* 0x000000000000794d */ /* 0x000fea0003800000 */
.L_x_13:
[----:B------:R-:W-:-:S00]  /*0750*/  BRA `(.L_x_13) ;  /* 0xfffffffc00fc7947 */ /* 0x000fc0000383ffff */
[----:B------:R-:W-:-:S00]  /*0760*/  NOP ;  /* 0x0000000000007918 */ /* 0x000fc00000000000 */
        /* <DEDUP_REMOVED lines=9> */
.L_x_14:


//--------------------- .nv.shared.reserved.0     --------------------------
	.section	.nv.shared.reserved.0,"aw",@nobits
	.weak		__nv_reservedSMEM_offset_0_alias
	.size		__nv_reservedSMEM_offset_0_alias, 0, 64
	.other		__nv_reservedSMEM_offset_0_alias,@"STO_CUDA_RESERVED_SHARED STV_DEFAULT"
__nv_reservedSMEM_offset_0_alias:
	.zero		0
	.zero		64


//--------------------- .nv.constant0._Z10knapsackDPPK4ItemiiPi --------------------------
	.section	.nv.constant0._Z10knapsackDPPK4ItemiiPi,"a",@progbits
	.sectionflags	@""
	.align	4
.nv.constant0._Z10knapsackDPPK4ItemiiPi:
	.zero		920


//--------------------- SYMBOLS --------------------------

	.type		.nv.reservedSmem.offset0,@object
	.size		.nv.reservedSmem.offset0,0x4
